//
// Generated by NVIDIA NVVM Compiler
//
// Compiler Build ID: CL-36424714
// Cuda compilation tools, release 13.0, V13.0.88
// Based on NVVM 20.0.0
//

.version 9.0
.target sm_100
.address_size 64

	// .globl	add_matrix

.visible .entry add_matrix(
	.param .u64 .ptr .align 1 add_matrix_param_0,
	.param .u64 .ptr .align 1 add_matrix_param_1,
	.param .u64 .ptr .align 1 add_matrix_param_2,
	.param .u32 add_matrix_param_3
)
{
	.reg .pred 	%p<10>;
	.reg .b32 	%r<91>;
	.reg .b32 	%f<67>;
	.reg .b64 	%rd<69>;

	ld.param.u64 	%rd4, [add_matrix_param_0];
	ld.param.u64 	%rd5, [add_matrix_param_1];
	ld.param.u64 	%rd3, [add_matrix_param_2];
	ld.param.u32 	%r44, [add_matrix_param_3];
	cvta.to.global.u64 	%rd1, %rd5;
	cvta.to.global.u64 	%rd2, %rd4;
	mov.u32 	%r45, %ctaid.y;
	mov.u32 	%r46, %ntid.y;
	mov.u32 	%r47, %tid.y;
	mad.lo.s32 	%r1, %r45, %r46, %r47;
	mov.u32 	%r48, %ctaid.x;
	mov.u32 	%r49, %ntid.x;
	mul.lo.s32 	%r2, %r48, %r49;
	mov.u32 	%r3, %tid.x;
	add.s32 	%r4, %r2, %r3;
	max.s32 	%r50, %r1, %r4;
	setp.ge.s32 	%p1, %r50, %r44;
	@%p1 bra 	$L__BB0_13;
	mul.lo.s32 	%r5, %r44, %r1;
	and.b32  	%r6, %r44, 7;
	setp.lt.u32 	%p2, %r44, 8;
	mov.b32 	%r89, 0;
	mov.f32 	%f66, 0f00000000;
	@%p2 bra 	$L__BB0_4;
	and.b32  	%r89, %r44, -8;
	neg.s32 	%r87, %r89;
	add.s32 	%r52, %r3, %r44;
	add.s32 	%r86, %r52, %r2;
	shl.b32 	%r10, %r44, 3;
	shl.b32 	%r53, %r44, 1;
	add.s32 	%r85, %r4, %r53;
	mad.lo.s32 	%r84, %r44, 3, %r4;
	shl.b32 	%r54, %r44, 2;
	add.s32 	%r83, %r4, %r54;
	mad.lo.s32 	%r82, %r44, 5, %r4;
	mad.lo.s32 	%r81, %r44, 6, %r4;
	mad.lo.s32 	%r80, %r44, 7, %r4;
	add.s32 	%r78, %r5, 3;
	mov.f32 	%f66, 0f00000000;
	mov.u32 	%r79, %r4;
$L__BB0_3:
	.pragma "nounroll";
	add.s32 	%r55, %r78, -3;
	mul.wide.u32 	%rd6, %r55, 4;
	add.s64 	%rd7, %rd2, %rd6;
	ld.global.f32 	%f16, [%rd7];
	mul.wide.u32 	%rd8, %r79, 4;
	add.s64 	%rd9, %rd1, %rd8;
	ld.global.f32 	%f17, [%rd9];
	fma.rn.f32 	%f18, %f16, %f17, %f66;
	add.s32 	%r56, %r78, -2;
	mul.wide.u32 	%rd10, %r56, 4;
	add.s64 	%rd11, %rd2, %rd10;
	ld.global.f32 	%f19, [%rd11];
	mul.wide.u32 	%rd12, %r86, 4;
	add.s64 	%rd13, %rd1, %rd12;
	ld.global.f32 	%f20, [%rd13];
	fma.rn.f32 	%f21, %f19, %f20, %f18;
	add.s32 	%r57, %r78, -1;
	mul.wide.u32 	%rd14, %r57, 4;
	add.s64 	%rd15, %rd2, %rd14;
	ld.global.f32 	%f22, [%rd15];
	mul.wide.u32 	%rd16, %r85, 4;
	add.s64 	%rd17, %rd1, %rd16;
	ld.global.f32 	%f23, [%rd17];
	fma.rn.f32 	%f24, %f22, %f23, %f21;
	add.s32 	%r58, %r78, 4;
	mul.wide.u32 	%rd18, %r78, 4;
	add.s64 	%rd19, %rd2, %rd18;
	ld.global.f32 	%f25, [%rd19];
	mul.wide.u32 	%rd20, %r84, 4;
	add.s64 	%rd21, %rd1, %rd20;
	ld.global.f32 	%f26, [%rd21];
	fma.rn.f32 	%f27, %f25, %f26, %f24;
	add.s32 	%r59, %r78, 1;
	mul.wide.u32 	%rd22, %r59, 4;
	add.s64 	%rd23, %rd2, %rd22;
	ld.global.f32 	%f28, [%rd23];
	mul.wide.u32 	%rd24, %r83, 4;
	add.s64 	%rd25, %rd1, %rd24;
	ld.global.f32 	%f29, [%rd25];
	fma.rn.f32 	%f30, %f28, %f29, %f27;
	add.s32 	%r60, %r78, 2;
	mul.wide.u32 	%rd26, %r60, 4;
	add.s64 	%rd27, %rd2, %rd26;
	ld.global.f32 	%f31, [%rd27];
	mul.wide.u32 	%rd28, %r82, 4;
	add.s64 	%rd29, %rd1, %rd28;
	ld.global.f32 	%f32, [%rd29];
	fma.rn.f32 	%f33, %f31, %f32, %f30;
	add.s32 	%r61, %r78, 3;
	mul.wide.u32 	%rd30, %r61, 4;
	add.s64 	%rd31, %rd2, %rd30;
	ld.global.f32 	%f34, [%rd31];
	mul.wide.u32 	%rd32, %r81, 4;
	add.s64 	%rd33, %rd1, %rd32;
	ld.global.f32 	%f35, [%rd33];
	fma.rn.f32 	%f36, %f34, %f35, %f33;
	mul.wide.u32 	%rd34, %r58, 4;
	add.s64 	%rd35, %rd2, %rd34;
	ld.global.f32 	%f37, [%rd35];
	mul.wide.u32 	%rd36, %r80, 4;
	add.s64 	%rd37, %rd1, %rd36;
	ld.global.f32 	%f38, [%rd37];
	fma.rn.f32 	%f66, %f37, %f38, %f36;
	add.s32 	%r87, %r87, 8;
	add.s32 	%r86, %r86, %r10;
	add.s32 	%r85, %r85, %r10;
	add.s32 	%r84, %r84, %r10;
	add.s32 	%r83, %r83, %r10;
	add.s32 	%r82, %r82, %r10;
	add.s32 	%r81, %r81, %r10;
	add.s32 	%r80, %r80, %r10;
	add.s32 	%r79, %r79, %r10;
	add.s32 	%r78, %r78, 8;
	setp.ne.s32 	%p3, %r87, 0;
	@%p3 bra 	$L__BB0_3;
$L__BB0_4:
	setp.eq.s32 	%p4, %r6, 0;
	@%p4 bra 	$L__BB0_12;
	and.b32  	%r39, %r44, 3;
	setp.lt.u32 	%p5, %r6, 4;
	@%p5 bra 	$L__BB0_7;
	add.s32 	%r62, %r89, %r5;
	mul.wide.u32 	%rd38, %r62, 4;
	add.s64 	%rd39, %rd2, %rd38;
	ld.global.f32 	%f40, [%rd39];
	mad.lo.s32 	%r63, %r89, %r44, %r4;
	mul.wide.u32 	%rd40, %r63, 4;
	add.s64 	%rd41, %rd1, %rd40;
	ld.global.f32 	%f41, [%rd41];
	fma.rn.f32 	%f42, %f40, %f41, %f66;
	add.s32 	%r64, %r62, 1;
	mul.wide.u32 	%rd42, %r64, 4;
	add.s64 	%rd43, %rd2, %rd42;
	ld.global.f32 	%f43, [%rd43];
	add.s32 	%r65, %r63, %r44;
	mul.wide.u32 	%rd44, %r65, 4;
	add.s64 	%rd45, %rd1, %rd44;
	ld.global.f32 	%f44, [%rd45];
	fma.rn.f32 	%f45, %f43, %f44, %f42;
	add.s32 	%r66, %r62, 2;
	mul.wide.u32 	%rd46, %r66, 4;
	add.s64 	%rd47, %rd2, %rd46;
	ld.global.f32 	%f46, [%rd47];
	add.s32 	%r67, %r65, %r44;
	mul.wide.u32 	%rd48, %r67, 4;
	add.s64 	%rd49, %rd1, %rd48;
	ld.global.f32 	%f47, [%rd49];
	fma.rn.f32 	%f48, %f46, %f47, %f45;
	add.s32 	%r68, %r62, 3;
	mul.wide.u32 	%rd50, %r68, 4;
	add.s64 	%rd51, %rd2, %rd50;
	ld.global.f32 	%f49, [%rd51];
	add.s32 	%r69, %r67, %r44;
	mul.wide.u32 	%rd52, %r69, 4;
	add.s64 	%rd53, %rd1, %rd52;
	ld.global.f32 	%f50, [%rd53];
	fma.rn.f32 	%f66, %f49, %f50, %f48;
	add.s32 	%r89, %r89, 4;
$L__BB0_7:
	setp.eq.s32 	%p6, %r39, 0;
	@%p6 bra 	$L__BB0_12;
	setp.eq.s32 	%p7, %r39, 1;
	@%p7 bra 	$L__BB0_10;
	add.s32 	%r70, %r89, %r5;
	mul.wide.u32 	%rd54, %r70, 4;
	add.s64 	%rd55, %rd2, %rd54;
	ld.global.f32 	%f52, [%rd55];
	mad.lo.s32 	%r71, %r89, %r44, %r4;
	mul.wide.u32 	%rd56, %r71, 4;
	add.s64 	%rd57, %rd1, %rd56;
	ld.global.f32 	%f53, [%rd57];
	fma.rn.f32 	%f54, %f52, %f53, %f66;
	add.s32 	%r72, %r70, 1;
	mul.wide.u32 	%rd58, %r72, 4;
	add.s64 	%rd59, %rd2, %rd58;
	ld.global.f32 	%f55, [%rd59];
	add.s32 	%r73, %r71, %r44;
	mul.wide.u32 	%rd60, %r73, 4;
	add.s64 	%rd61, %rd1, %rd60;
	ld.global.f32 	%f56, [%rd61];
	fma.rn.f32 	%f66, %f55, %f56, %f54;
	add.s32 	%r89, %r89, 2;
$L__BB0_10:
	and.b32  	%r74, %r44, 1;
	setp.eq.b32 	%p8, %r74, 1;
	not.pred 	%p9, %p8;
	@%p9 bra 	$L__BB0_12;
	add.s32 	%r75, %r89, %r5;
	mul.wide.u32 	%rd62, %r75, 4;
	add.s64 	%rd63, %rd2, %rd62;
	ld.global.f32 	%f57, [%rd63];
	mad.lo.s32 	%r76, %r89, %r44, %r4;
	mul.wide.u32 	%rd64, %r76, 4;
	add.s64 	%rd65, %rd1, %rd64;
	ld.global.f32 	%f58, [%rd65];
	fma.rn.f32 	%f66, %f57, %f58, %f66;
$L__BB0_12:
	add.s32 	%r77, %r5, %r4;
	cvta.to.global.u64 	%rd66, %rd3;
	mul.wide.s32 	%rd67, %r77, 4;
	add.s64 	%rd68, %rd66, %rd67;
	st.global.f32 	[%rd68], %f66;
$L__BB0_13:
	ret;

}


// ===== COMPILED SASS (sm_100) =====

	.target	sm_100

	.elftype	@"ET_EXEC"


//--------------------- .note.nv.tkinfo           --------------------------
	.section	.note.nv.tkinfo,"",@"SHT_NOTE"
	.sectionflags	@"SHF_NOTE_NV_TKINFO"
	.tkinfo
        /*0018*/ 	.word	0x00000002
        /*0030*/ 	.string	""
        /*0030*/ 	.string	"ptxas"
        /*0030*/ 	.string	"Cuda compilation tools, release 13.0, V13.0.88"
        /*0030*/ 	.string	"Build cuda_13.0.r13.0/compiler.36424714_0"
        /*0030*/ 	.string	"-arch sm_100 -m 64 "



//--------------------- .note.nv.cuinfo           --------------------------
	.section	.note.nv.cuinfo,"",@"SHT_NOTE"
	.sectionflags	@"SHF_NOTE_NV_CUINFO"
        /*0018*/ 	.short	0x0002
        /*001a*/ 	.short	0x0064
        /*001c*/ 	.short	0x0082
	.zero		2


//--------------------- .nv.info                  --------------------------
	.section	.nv.info,"",@"SHT_CUDA_INFO"
	.align	4


	//----- nvinfo : EIATTR_REGCOUNT
	.align		4
        /*0000*/ 	.byte	0x04, 0x2f
        /*0002*/ 	.short	(.L_1 - .L_0)
	.align		4
.L_0:
        /*0004*/ 	.word	index@(add_matrix)
        /*0008*/ 	.word	0x00000020


	//----- nvinfo : EIATTR_FRAME_SIZE
	.align		4
.L_1:
        /*000c*/ 	.byte	0x04, 0x11
        /*000e*/ 	.short	(.L_3 - .L_2)
	.align		4
.L_2:
        /*0010*/ 	.word	index@(add_matrix)
        /*0014*/ 	.word	0x00000000


	//----- nvinfo : EIATTR_MIN_STACK_SIZE
	.align		4
.L_3:
        /*0018*/ 	.byte	0x04, 0x12
        /*001a*/ 	.short	(.L_5 - .L_4)
	.align		4
.L_4:
        /*001c*/ 	.word	index@(add_matrix)
        /*0020*/ 	.word	0x00000000
.L_5:


//--------------------- .nv.compat                --------------------------
	.section	.nv.compat,"",@"SHT_CUDA_COMPAT_INFO"
	.align	4
        /*0000*/ 	.byte	0x02, 0x09, 0x00, 0x00, 0x02, 0x02, 0x01, 0x00, 0x02, 0x05, 0x05, 0x00, 0x03, 0x07, 0x01, 0x01
        /*0010*/ 	.byte	0x02, 0x03, 0x00, 0x00, 0x02, 0x06, 0x01, 0x00, 0x04, 0x0b, 0x08, 0x00, 0x09, 0x00, 0x00, 0x00
        /*0020*/ 	.byte	0x00, 0x00, 0x00, 0x00


//--------------------- .nv.info.add_matrix       --------------------------
	.section	.nv.info.add_matrix,"",@"SHT_CUDA_INFO"
	.sectionflags	@""
	.align	4


	//----- nvinfo : EIATTR_CUDA_API_VERSION
	.align		4
        /*0000*/ 	.byte	0x04, 0x37
        /*0002*/ 	.short	(.L_7 - .L_6)
.L_6:
        /*0004*/ 	.word	0x00000082


	//----- nvinfo : EIATTR_KPARAM_INFO
	.align		4
.L_7:
        /*0008*/ 	.byte	0x04, 0x17
        /*000a*/ 	.short	(.L_9 - .L_8)
.L_8:
        /*000c*/ 	.word	0x00000000
        /*0010*/ 	.short	0x0003
        /*0012*/ 	.short	0x0018
        /*0014*/ 	.byte	0x00, 0xf0, 0x11, 0x00


	//----- nvinfo : EIATTR_KPARAM_INFO
	.align		4
.L_9:
        /*0018*/ 	.byte	0x04, 0x17
        /*001a*/ 	.short	(.L_11 - .L_10)
.L_10:
        /*001c*/ 	.word	0x00000000
        /*0020*/ 	.short	0x0002
        /*0022*/ 	.short	0x0010
        /*0024*/ 	.byte	0x00, 0xf5, 0x21, 0x00


	//----- nvinfo : EIATTR_KPARAM_INFO
	.align		4
.L_11:
        /*0028*/ 	.byte	0x04, 0x17
        /*002a*/ 	.short	(.L_13 - .L_12)
.L_12:
        /*002c*/ 	.word	0x00000000
        /*0030*/ 	.short	0x0001
        /*0032*/ 	.short	0x0008
        /*0034*/ 	.byte	0x00, 0xf5, 0x21, 0x00


	//----- nvinfo : EIATTR_KPARAM_INFO
	.align		4
.L_13:
        /*0038*/ 	.byte	0x04, 0x17
        /*003a*/ 	.short	(.L_15 - .L_14)
.L_14:
        /*003c*/ 	.word	0x00000000
        /*0040*/ 	.short	0x0000
        /*0042*/ 	.short	0x0000
        /*0044*/ 	.byte	0x00, 0xf5, 0x21, 0x00


	//----- nvinfo : EIATTR_SPARSE_MMA_MASK
	.align		4
.L_15:
        /*0048*/ 	.byte	0x03, 0x50
        /*004a*/ 	.short	0x0000


	//----- nvinfo : EIATTR_MAXREG_COUNT
	.align		4
        /*004c*/ 	.byte	0x03, 0x1b
        /*004e*/ 	.short	0x00ff


	//----- nvinfo : EIATTR_MERCURY_ISA_VERSION
	.align		4
        /*0050*/ 	.byte	0x03, 0x5f
        /*0052*/ 	.short	0x0101


	//----- nvinfo : EIATTR_VRC_CTA_INIT_COUNT
	.align		4
        /*0054*/ 	.byte	0x02, 0x4a
	.zero		1
	.zero		1


	//----- nvinfo : EIATTR_EXIT_INSTR_OFFSETS
	.align		4
        /*0058*/ 	.byte	0x04, 0x1c
        /*005a*/ 	.short	(.L_17 - .L_16)


	//   ....[0]....
.L_16:
        /*005c*/ 	.word	0x000000d0


	//   ....[1]....
        /*0060*/ 	.word	0x00000a40


	//----- nvinfo : EIATTR_CBANK_PARAM_SIZE
	.align		4
.L_17:
        /*0064*/ 	.byte	0x03, 0x19
        /*0066*/ 	.short	0x001c


	//----- nvinfo : EIATTR_PARAM_CBANK
	.align		4
        /*0068*/ 	.byte	0x04, 0x0a
        /*006a*/ 	.short	(.L_19 - .L_18)
	.align		4
.L_18:
        /*006c*/ 	.word	index@(.nv.constant0.add_matrix)
        /*0070*/ 	.short	0x0380
        /*0072*/ 	.short	0x001c


	//----- nvinfo : EIATTR_SW_WAR
	.align		4
.L_19:
        /*0074*/ 	.byte	0x04, 0x36
        /*0076*/ 	.short	(.L_21 - .L_20)
.L_20:
        /*0078*/ 	.word	0x00000008
.L_21:


//--------------------- .nv.callgraph             --------------------------
	.section	.nv.callgraph,"",@"SHT_CUDA_CALLGRAPH"
	.align	4
	.sectionentsize	8
	.align		4
        /*0000*/ 	.word	0x00000000
	.align		4
        /*0004*/ 	.word	0xffffffff
	.align		4
        /*0008*/ 	.word	0x00000000
	.align		4
        /*000c*/ 	.word	0xfffffffe
	.align		4
        /*0010*/ 	.word	0x00000000
	.align		4
        /*0014*/ 	.word	0xfffffffd
	.align		4
        /*0018*/ 	.word	0x00000000
	.align		4
        /*001c*/ 	.word	0xfffffffc


//--------------------- .text.add_matrix          --------------------------
	.section	.text.add_matrix,"ax",@progbits
	.align	128
        .global         add_matrix
        .type           add_matrix,@function
        .size           add_matrix,(.L_x_5 - add_matrix)
        .other          add_matrix,@"STO_CUDA_ENTRY STV_DEFAULT"
add_matrix:
.text.add_matrix:
[----:B------:R-:W-:Y:S01]  /*0000*/  LDC R1, c[0x0][0x37c] ;  /* 0x0000df00ff017b82 */ /* 0x000fe20000000800 */
[----:B------:R-:W0:Y:S07]  /*0010*/  S2R R3, SR_TID.Y ;  /* 0x0000000000037919 */ /* 0x000e2e0000002200 */
[----:B------:R-:W1:Y:S01]  /*0020*/  S2UR UR4, SR_CTAID.X ;  /* 0x00000000000479c3 */ /* 0x000e620000002500 */
[----:B------:R-:W2:Y:S07]  /*0030*/  S2R R7, SR_TID.X ;  /* 0x0000000000077919 */ /* 0x000eae0000002100 */
[----:B------:R-:W0:Y:S08]  /*0040*/  S2UR UR6, SR_CTAID.Y ;  /* 0x00000000000679c3 */ /* 0x000e300000002600 */
[----:B------:R-:W0:Y:S01]  /*0050*/  LDC R2, c[0x0][0x364] ;  /* 0x0000d900ff027b82 */ /* 0x000e220000000800 */
[----:B------:R-:W1:Y:S07]  /*0060*/  LDCU UR5, c[0x0][0x360] ;  /* 0x00006c00ff0577ac */ /* 0x000e6e0008000800 */
[----:B------:R-:W3:Y:S01]  /*0070*/  LDC R0, c[0x0][0x398] ;  /* 0x0000e600ff007b82 */ /* 0x000ee20000000800 */
[----:B-1----:R-:W-:Y:S01]  /*0080*/  UIMAD UR4, UR4, UR5, URZ ;  /* 0x00000005040472a4 */ /* 0x002fe2000f8e02ff */
[----:B0-----:R-:W-:-:S05]  /*0090*/  IMAD R2, R2, UR6, R3 ;  /* 0x0000000602027c24 */ /* 0x001fca000f8e0203 */
[----:B--2---:R-:W-:-:S04]  /*00a0*/  IADD3 R3, PT, PT, R7, UR4, RZ ;  /* 0x0000000407037c10 */ /* 0x004fc8000fffe0ff */
[----:B------:R-:W-:-:S04]  /*00b0*/  VIMNMX R5, PT, PT, R2, R3, !PT ;  /* 0x0000000302057248 */ /* 0x000fc80007fe0100 */
[----:B---3--:R-:W-:-:S13]  /*00c0*/  ISETP.GE.AND P0, PT, R5, R0, PT ;  /* 0x000000000500720c */ /* 0x008fda0003f06270 */
[----:B------:R-:W-:Y:S05]  /*00d0*/  @P0 EXIT ;  /* 0x000000000000094d */ /* 0x000fea0003800000 */
[C---:B------:R-:W-:Y:S01]  /*00e0*/  ISETP.GE.U32.AND P1, PT, R0.reuse, 0x8, PT ;  /* 0x000000080000780c */ /* 0x040fe20003f26070 */
[----:B------:R-:W0:Y:S01]  /*00f0*/  LDCU.64 UR6, c[0x0][0x358] ;  /* 0x00006b00ff0677ac */ /* 0x000e220008000a00 */
[----:B------:R-:W-:Y:S01]  /*0100*/  LOP3.LUT R4, R0, 0x7, RZ, 0xc0, !PT ;  /* 0x0000000700047812 */ /* 0x000fe200078ec0ff */
[----:B------:R-:W-:Y:S01]  /*0110*/  HFMA2 R5, -RZ, RZ, 0, 0 ;  /* 0x00000000ff057431 */ /* 0x000fe200000001ff */
[----:B------:R-:W-:Y:S02]  /*0120*/  MOV R26, RZ ;  /* 0x000000ff001a7202 */ /* 0x000fe40000000f00 */
[----:B------:R-:W-:-:S07]  /*0130*/  ISETP.NE.AND P0, PT, R4, RZ, PT ;  /* 0x000000ff0400720c */ /* 0x000fce0003f05270 */
[----:B------:R-:W-:Y:S06]  /*0140*/  @!P1 BRA `(.L_x_0) ;  /* 0x0000000400249947 */ /* 0x000fec0003800000 */
[C---:B------:R-:W-:Y:S01]  /*0150*/  LOP3.LUT R5, R0.reuse, 0xfffffff8, RZ, 0xc0, !PT ;  /* 0xfffffff800057812 */ /* 0x040fe200078ec0ff */
[C---:B------:R-:W-:Y:S01]  /*0160*/  IMAD R8, R0.reuse, 0x3, R3 ;  /* 0x0000000300087824 */ /* 0x040fe200078e0203 */
[C---:B------:R-:W-:Y:S01]  /*0170*/  IADD3 R6, PT, PT, R0.reuse, UR4, R7 ;  /* 0x0000000400067c10 */ /* 0x040fe2000fffe007 */
[C-C-:B------:R-:W-:Y:S01]  /*0180*/  IMAD R10, R0.reuse, 0x5, R3.reuse ;  /* 0x00000005000a7824 */ /* 0x140fe200078e0203 */
[CC--:B------:R-:W-:Y:S01]  /*0190*/  LEA R7, R0.reuse, R3.reuse, 0x1 ;  /* 0x0000000300077211 */ /* 0x0c0fe200078e08ff */
[C-C-:B------:R-:W-:Y:S01]  /*01a0*/  IMAD R11, R0.reuse, 0x6, R3.reuse ;  /* 0x00000006000b7824 */ /* 0x140fe200078e0203 */
[CC--:B------:R-:W-:Y:S01]  /*01b0*/  LEA R9, R0.reuse, R3.reuse, 0x2 ;  /* 0x0000000300097211 */ /* 0x0c0fe200078e10ff */
[----:B------:R-:W-:Y:S01]  /*01c0*/  IMAD R18, R0, 0x7, R3 ;  /* 0x0000000700127824 */ /* 0x000fe200078e0203 */
[----:B------:R-:W-:Y:S01]  /*01d0*/  MOV R26, RZ ;  /* 0x000000ff001a7202 */ /* 0x000fe20000000f00 */
[----:B------:R-:W-:Y:S01]  /*01e0*/  IMAD R20, R2, R0, 0x3 ;  /* 0x0000000302147424 */ /* 0x000fe200078e0200 */
[----:B------:R-:W-:-:S02]  /*01f0*/  MOV R19, R3 ;  /* 0x0000000300137202 */ /* 0x000fc40000000f00 */
[----:B------:R-:W-:-:S07]  /*0200*/  IADD3 R21, PT, PT, -R5, RZ, RZ ;  /* 0x000000ff05157210 */ /* 0x000fce0007ffe1ff */
.L_x_1:
[----:B------:R-:W1:Y:S01]  /*0210*/  LDC.64 R12, c[0x0][0x380] ;  /* 0x0000e000ff0c7b82 */ /* 0x000e620000000a00 */
[C---:B------:R-:W-:Y:S02]  /*0220*/  IADD3 R25, PT, PT, R20.reuse, -0x3, RZ ;  /* 0xfffffffd14197810 */ /* 0x040fe40007ffe0ff */
[----:B------:R-:W-:-:S05]  /*0230*/  IADD3 R23, PT, PT, R20, -0x2, RZ ;  /* 0xfffffffe14177810 */ /* 0x000fca0007ffe0ff */
[----:B------:R-:W2:Y:S01]  /*0240*/  LDC.64 R14, c[0x0][0x388] ;  /* 0x0000e200ff0e7b82 */ /* 0x000ea20000000a00 */
[----:B-1----:R-:W-:-:S04]  /*0250*/  IMAD.WIDE.U32 R24, R25, 0x4, R12 ;  /* 0x0000000419187825 */ /* 0x002fc800078e000c */
[----:B------:R-:W-:Y:S02]  /*0260*/  IMAD.WIDE.U32 R22, R23, 0x4, R12 ;  /* 0x0000000417167825 */ /* 0x000fe400078e000c */
[----:B0-----:R-:W3:Y:S02]  /*0270*/  LDG.E R25, desc[UR6][R24.64] ;  /* 0x0000000618197981 */ /* 0x001ee4000c1e1900 */
[--C-:B--2---:R-:W-:Y:S02]  /*0280*/  IMAD.WIDE.U32 R16, R19, 0x4, R14.reuse ;  /* 0x0000000413107825 */ /* 0x104fe400078e000e */
[----:B------:R-:W2:Y:S04]  /*0290*/  LDG.E R27, desc[UR6][R22.64] ;  /* 0x00000006161b7981 */ /* 0x000ea8000c1e1900 */
[----:B------:R0:W3:Y:S02]  /*02a0*/  LDG.E R29, desc[UR6][R16.64] ;  /* 0x00000006101d7981 */ /* 0x0000e4000c1e1900 */
[----:B0-----:R-:W-:-:S05]  /*02b0*/  IMAD.WIDE.U32 R16, R6, 0x4, R14 ;  /* 0x0000000406107825 */ /* 0x001fca00078e000e */
[----:B------:R0:W2:Y:S01]  /*02c0*/  LDG.E R28, desc[UR6][R16.64] ;  /* 0x00000006101c7981 */ /* 0x0000a2000c1e1900 */
[----:B------:R-:W-:-:S05]  /*02d0*/  IADD3 R23, PT, PT, R20, -0x1, RZ ;  /* 0xffffffff14177810 */ /* 0x000fca0007ffe0ff */
[----:B------:R-:W-:-:S04]  /*02e0*/  IMAD.WIDE.U32 R22, R23, 0x4, R12 ;  /* 0x0000000417167825 */ /* 0x000fc800078e000c */
[----:B0-----:R-:W-:-:S04]  /*02f0*/  IMAD.WIDE.U32 R16, R7, 0x4, R14 ;  /* 0x0000000407107825 */ /* 0x001fc800078e000e */
[----:B---3--:R-:W-:Y:S02]  /*0300*/  FFMA R29, R25, R29, R26 ;  /* 0x0000001d191d7223 */ /* 0x008fe4000000001a */
[----:B------:R0:W3:Y:S04]  /*0310*/  LDG.E R26, desc[UR6][R22.64] ;  /* 0x00000006161a7981 */ /* 0x0000e8000c1e1900 */
[----:B------:R1:W3:Y:S01]  /*0320*/  LDG.E R25, desc[UR6][R16.64] ;  /* 0x0000000610197981 */ /* 0x0002e2000c1e1900 */
[----:B0-----:R-:W-:-:S04]  /*0330*/  IMAD.WIDE.U32 R22, R20, 0x4, R12 ;  /* 0x0000000414167825 */ /* 0x001fc800078e000c */
[----:B-1----:R-:W-:-:S04]  /*0340*/  IMAD.WIDE.U32 R16, R8, 0x4, R14 ;  /* 0x0000000408107825 */ /* 0x002fc800078e000e */
[----:B--2---:R-:W-:Y:S01]  /*0350*/  FFMA R27, R27, R28, R29 ;  /* 0x0000001c1b1b7223 */ /* 0x004fe2000000001d */
[----:B------:R-:W2:Y:S04]  /*0360*/  LDG.E R24, desc[UR6][R22.64] ;  /* 0x0000000616187981 */ /* 0x000ea8000c1e1900 */
[----:B------:R0:W2:Y:S01]  /*0370*/  LDG.E R28, desc[UR6][R16.64] ;  /* 0x00000006101c7981 */ /* 0x0000a2000c1e1900 */
[----:B------:R-:W-:-:S05]  /*0380*/  IADD3 R29, PT, PT, R20, 0x2, RZ ;  /* 0x00000002141d7810 */ /* 0x000fca0007ffe0ff */
[----:B0-----:R-:W-:Y:S01]  /*0390*/  IMAD.WIDE.U32 R16, R29, 0x4, R12 ;  /* 0x000000041d107825 */ /* 0x001fe200078e000c */
[----:B------:R-:W-:-:S04]  /*03a0*/  IADD3 R29, PT, PT, R20, 0x3, RZ ;  /* 0x00000003141d7810 */ /* 0x000fc80007ffe0ff */
[----:B------:R0:W4:Y:S02]  /*03b0*/  LDG.E R23, desc[UR6][R16.64] ;  /* 0x0000000610177981 */ /* 0x000124000c1e1900 */
[----:B0-----:R-:W-:-:S04]  /*03c0*/  IMAD.WIDE.U32 R16, R10, 0x4, R14 ;  /* 0x000000040a107825 */ /* 0x001fc800078e000e */
[----:B---3--:R-:W-:Y:S01]  /*03d0*/  FFMA R25, R26, R25, R27 ;  /* 0x000000191a197223 */ /* 0x008fe2000000001b */
[----:B------:R-:W-:-:S03]  /*03e0*/  IADD3 R27, PT, PT, R20, 0x1, RZ ;  /* 0x00000001141b7810 */ /* 0x000fc60007ffe0ff */
[----:B--2---:R-:W-:Y:S02]  /*03f0*/  FFMA R22, R24, R28, R25 ;  /* 0x0000001c18167223 */ /* 0x004fe40000000019 */
[----:B------:R-:W-:-:S06]  /*0400*/  IMAD.WIDE.U32 R24, R27, 0x4, R12 ;  /* 0x000000041b187825 */ /* 0x000fcc00078e000c */
[----:B------:R-:W2:Y:S01]  /*0410*/  LDG.E R25, desc[UR6][R24.64] ;  /* 0x0000000618197981 */ /* 0x000ea2000c1e1900 */
[----:B------:R-:W-:-:S06]  /*0420*/  IMAD.WIDE.U32 R26, R9, 0x4, R14 ;  /* 0x00000004091a7825 */ /* 0x000fcc00078e000e */
[----:B------:R-:W2:Y:S04]  /*0430*/  LDG.E R26, desc[UR6][R26.64] ;  /* 0x000000061a1a7981 */ /* 0x000ea8000c1e1900 */
[----:B------:R0:W4:Y:S02]  /*0440*/  LDG.E R24, desc[UR6][R16.64] ;  /* 0x0000000610187981 */ /* 0x000124000c1e1900 */
[----:B0-----:R-:W-:Y:S01]  /*0450*/  IMAD.WIDE.U32 R16, R29, 0x4, R12 ;  /* 0x000000041d107825 */ /* 0x001fe200078e000c */
[----:B------:R-:W-:-:S05]  /*0460*/  IADD3 R29, PT, PT, R20, 0x4, RZ ;  /* 0x00000004141d7810 */ /* 0x000fca0007ffe0ff */
[----:B------:R-:W-:Y:S01]  /*0470*/  IMAD.WIDE.U32 R12, R29, 0x4, R12 ;  /* 0x000000041d0c7825 */ /* 0x000fe200078e000c */
[----:B------:R-:W3:Y:S04]  /*0480*/  LDG.E R16, desc[UR6][R16.64] ;  /* 0x0000000610107981 */ /* 0x000ee8000c1e1900 */
[----:B------:R0:W5:Y:S02]  /*0490*/  LDG.E R28, desc[UR6][R12.64] ;  /* 0x000000060c1c7981 */ /* 0x000164000c1e1900 */
[----:B0-----:R-:W-:-:S04]  /*04a0*/  IMAD.WIDE.U32 R12, R11, 0x4, R14 ;  /* 0x000000040b0c7825 */ /* 0x001fc800078e000e */
[----:B------:R-:W-:Y:S01]  /*04b0*/  IMAD.WIDE.U32 R14, R18, 0x4, R14 ;  /* 0x00000004120e7825 */ /* 0x000fe200078e000e */
[----:B------:R-:W3:Y:S05]  /*04c0*/  LDG.E R29, desc[UR6][R12.64] ;  /* 0x000000060c1d7981 */ /* 0x000eea000c1e1900 */
[----:B------:R-:W5:Y:S01]  /*04d0*/  LDG.E R14, desc[UR6][R14.64] ;  /* 0x000000060e0e7981 */ /* 0x000f62000c1e1900 */
[----:B------:R-:W-:-:S04]  /*04e0*/  IADD3 R21, PT, PT, R21, 0x8, RZ ;  /* 0x0000000815157810 */ /* 0x000fc80007ffe0ff */
[----:B------:R-:W-:Y:S02]  /*04f0*/  ISETP.NE.AND P1, PT, R21, RZ, PT ;  /* 0x000000ff1500720c */ /* 0x000fe40003f25270 */
[----:B------:R-:W-:Y:S02]  /*0500*/  IADD3 R20, PT, PT, R20, 0x8, RZ ;  /* 0x0000000814147810 */ /* 0x000fe40007ffe0ff */
[C---:B------:R-:W-:Y:S02]  /*0510*/  LEA R6, R0.reuse, R6, 0x3 ;  /* 0x0000000600067211 */ /* 0x040fe400078e18ff */
[C---:B------:R-:W-:Y:S02]  /*0520*/  LEA R7, R0.reuse, R7, 0x3 ;  /* 0x0000000700077211 */ /* 0x040fe400078e18ff */
[C---:B------:R-:W-:Y:S02]  /*0530*/  LEA R8, R0.reuse, R8, 0x3 ;  /* 0x0000000800087211 */ /* 0x040fe400078e18ff */
[----:B------:R-:W-:-:S02]  /*0540*/  LEA R9, R0, R9, 0x3 ;  /* 0x0000000900097211 */ /* 0x000fc400078e18ff */
[C---:B------:R-:W-:Y:S02]  /*0550*/  LEA R10, R0.reuse, R10, 0x3 ;  /* 0x0000000a000a7211 */ /* 0x040fe400078e18ff */
[C---:B------:R-:W-:Y:S02]  /*0560*/  LEA R11, R0.reuse, R11, 0x3 ;  /* 0x0000000b000b7211 */ /* 0x040fe400078e18ff */
[C---:B------:R-:W-:Y:S02]  /*0570*/  LEA R18, R0.reuse, R18, 0x3 ;  /* 0x0000001200127211 */ /* 0x040fe400078e18ff */
[----:B------:R-:W-:Y:S01]  /*0580*/  LEA R19, R0, R19, 0x3 ;  /* 0x0000001300137211 */ /* 0x000fe200078e18ff */
[----:B--2---:R-:W-:-:S04]  /*0590*/  FFMA R22, R25, R26, R22 ;  /* 0x0000001a19167223 */ /* 0x004fc80000000016 */
[----:B----4-:R-:W-:-:S04]  /*05a0*/  FFMA R23, R23, R24, R22 ;  /* 0x0000001817177223 */ /* 0x010fc80000000016 */
[----:B---3--:R-:W-:-:S04]  /*05b0*/  FFMA R23, R16, R29, R23 ;  /* 0x0000001d10177223 */ /* 0x008fc80000000017 */
[----:B-----5:R-:W-:Y:S01]  /*05c0*/  FFMA R26, R28, R14, R23 ;  /* 0x0000000e1c1a7223 */ /* 0x020fe20000000017 */
[----:B------:R-:W-:Y:S06]  /*05d0*/  @P1 BRA `(.L_x_1) ;  /* 0xfffffffc000c1947 */ /* 0x000fec000383ffff */
.L_x_0:
[----:B------:R-:W-:Y:S05]  /*05e0*/  @!P0 BRA `(.L_x_2) ;  /* 0x0000000400048947 */ /* 0x000fea0003800000 */
[----:B------:R-:W-:Y:S02]  /*05f0*/  ISETP.GE.U32.AND P0, PT, R4, 0x4, PT ;  /* 0x000000040400780c */ /* 0x000fe40003f06070 */
[----:B------:R-:W-:-:S04]  /*0600*/  LOP3.LUT R18, R0, 0x3, RZ, 0xc0, !PT ;  /* 0x0000000300127812 */ /* 0x000fc800078ec0ff */
[----:B------:R-:W-:-:S07]  /*0610*/  ISETP.NE.AND P1, PT, R18, RZ, PT ;  /* 0x000000ff1200720c */ /* 0x000fce0003f25270 */
[----:B------:R-:W-:Y:S06]  /*0620*/  @!P0 BRA `(.L_x_3) ;  /* 0x00000000007c8947 */ /* 0x000fec0003800000 */
[----:B------:R-:W1:Y:S01]  /*0630*/  LDC.64 R6, c[0x0][0x388] ;  /* 0x0000e200ff067b82 */ /* 0x000e620000000a00 */
[-C--:B------:R-:W-:Y:S02]  /*0640*/  IMAD R11, R2, R0.reuse, R5 ;  /* 0x00000000020b7224 */ /* 0x080fe400078e0205 */
[----:B------:R-:W-:-:S03]  /*0650*/  IMAD R13, R5, R0, R3 ;  /* 0x00000000050d7224 */ /* 0x000fc600078e0203 */
[C---:B------:R-:W-:Y:S02]  /*0660*/  IADD3 R21, PT, PT, R11.reuse, 0x1, RZ ;  /* 0x000000010b157810 */ /* 0x040fe40007ffe0ff */
[----:B------:R-:W2:Y:S01]  /*0670*/  LDC.64 R8, c[0x0][0x380] ;  /* 0x0000e000ff087b82 */ /* 0x000ea20000000a00 */
[C---:B------:R-:W-:Y:S02]  /*0680*/  IADD3 R25, PT, PT, R11.reuse, 0x2, RZ ;  /* 0x000000020b197810 */ /* 0x040fe40007ffe0ff */
[----:B------:R-:W-:Y:S01]  /*0690*/  IADD3 R29, PT, PT, R11, 0x3, RZ ;  /* 0x000000030b1d7810 */ /* 0x000fe20007ffe0ff */
[C---:B-1----:R-:W-:Y:S01]  /*06a0*/  IMAD.WIDE.U32 R16, R13.reuse, 0x4, R6 ;  /* 0x000000040d107825 */ /* 0x042fe200078e0006 */
[----:B------:R-:W-:-:S04]  /*06b0*/  IADD3 R13, PT, PT, R13, R0, RZ ;  /* 0x000000000d0d7210 */ /* 0x000fc80007ffe0ff */
[-C--:B------:R-:W-:Y:S01]  /*06c0*/  IADD3 R27, PT, PT, R13, R0.reuse, RZ ;  /* 0x000000000d1b7210 */ /* 0x080fe20007ffe0ff */
[--C-:B--2---:R-:W-:Y:S01]  /*06d0*/  IMAD.WIDE.U32 R22, R11, 0x4, R8.reuse ;  /* 0x000000040b167825 */ /* 0x104fe200078e0008 */
[----:B0-----:R-:W2:Y:S03]  /*06e0*/  LDG.E R16, desc[UR6][R16.64] ;  /* 0x0000000610107981 */ /* 0x001ea6000c1e1900 */
[----:B------:R-:W-:Y:S01]  /*06f0*/  IMAD.WIDE.U32 R20, R21, 0x4, R8 ;  /* 0x0000000415147825 */ /* 0x000fe200078e0008 */
[----:B------:R-:W2:Y:S03]  /*0700*/  LDG.E R19, desc[UR6][R22.64] ;  /* 0x0000000616137981 */ /* 0x000ea6000c1e1900 */
[----:B------:R-:W-:Y:S02]  /*0710*/  IMAD.WIDE.U32 R14, R13, 0x4, R6 ;  /* 0x000000040d0e7825 */ /* 0x000fe400078e0006 */
[----:B------:R-:W3:Y:S02]  /*0720*/  LDG.E R20, desc[UR6][R20.64] ;  /* 0x0000000614147981 */ /* 0x000ee4000c1e1900 */
[----:B------:R-:W-:Y:S01]  /*0730*/  IMAD.WIDE.U32 R12, R25, 0x4, R8 ;  /* 0x00000004190c7825 */ /* 0x000fe200078e0008 */
[C---:B------:R-:W-:Y:S01]  /*0740*/  IADD3 R25, PT, PT, R27.reuse, R0, RZ ;  /* 0x000000001b197210 */ /* 0x040fe20007ffe0ff */
[----:B------:R-:W3:Y:S02]  /*0750*/  LDG.E R14, desc[UR6][R14.64] ;  /* 0x000000060e0e7981 */ /* 0x000ee4000c1e1900 */
[----:B------:R-:W-:-:S02]  /*0760*/  IMAD.WIDE.U32 R10, R27, 0x4, R6 ;  /* 0x000000041b0a7825 */ /* 0x000fc400078e0006 */
[----:B------:R-:W4:Y:S02]  /*0770*/  LDG.E R12, desc[UR6][R12.64] ;  /* 0x000000060c0c7981 */ /* 0x000f24000c1e1900 */
[----:B------:R-:W-:Y:S02]  /*0780*/  IMAD.WIDE.U32 R8, R29, 0x4, R8 ;  /* 0x000000041d087825 */ /* 0x000fe400078e0008 */
[----:B------:R-:W4:Y:S02]  /*0790*/  LDG.E R10, desc[UR6][R10.64] ;  /* 0x000000060a0a7981 */ /* 0x000f24000c1e1900 */
[----:B------:R-:W-:Y:S02]  /*07a0*/  IMAD.WIDE.U32 R6, R25, 0x4, R6 ;  /* 0x0000000419067825 */ /* 0x000fe400078e0006 */
[----:B------:R-:W5:Y:S04]  /*07b0*/  LDG.E R8, desc[UR6][R8.64] ;  /* 0x0000000608087981 */ /* 0x000f68000c1e1900 */
[----:B------:R-:W5:Y:S01]  /*07c0*/  LDG.E R6, desc[UR6][R6.64] ;  /* 0x0000000606067981 */ /* 0x000f62000c1e1900 */
[----:B------:R-:W-:Y:S01]  /*07d0*/  IADD3 R5, PT, PT, R5, 0x4, RZ ;  /* 0x0000000405057810 */ /* 0x000fe20007ffe0ff */
[----:B--2---:R-:W-:-:S04]  /*07e0*/  FFMA R19, R19, R16, R26 ;  /* 0x0000001013137223 */ /* 0x004fc8000000001a */
[----:B---3--:R-:W-:-:S04]  /*07f0*/  FFMA R19, R20, R14, R19 ;  /* 0x0000000e14137223 */ /* 0x008fc80000000013 */
[----:B----4-:R-:W-:-:S04]  /*0800*/  FFMA R19, R12, R10, R19 ;  /* 0x0000000a0c137223 */ /* 0x010fc80000000013 */
[----:B-----5:R-:W-:-:S07]  /*0810*/  FFMA R26, R8, R6, R19 ;  /* 0x00000006081a7223 */ /* 0x020fce0000000013 */
.L_x_3:
[----:B------:R-:W-:Y:S05]  /*0820*/  @!P1 BRA `(.L_x_2) ;  /* 0x0000000000749947 */ /* 0x000fea0003800000 */
[----:B------:R-:W1:Y:S01]  /*0830*/  LDC.64 R14, c[0x0][0x380] ;  /* 0x0000e000ff0e7b82 */ /* 0x000e620000000a00 */
[----:B------:R-:W-:Y:S02]  /*0840*/  ISETP.NE.AND P0, PT, R18, 0x1, PT ;  /* 0x000000011200780c */ /* 0x000fe40003f05270 */
[----:B------:R-:W-:-:S04]  /*0850*/  LOP3.LUT R4, R0, 0x1, RZ, 0xc0, !PT ;  /* 0x0000000100047812 */ /* 0x000fc800078ec0ff */
[----:B------:R-:W-:Y:S01]  /*0860*/  ISETP.NE.U32.AND P1, PT, R4, 0x1, PT ;  /* 0x000000010400780c */ /* 0x000fe20003f25070 */
[----:B------:R-:W2:Y:S06]  /*0870*/  LDC.64 R10, c[0x0][0x388] ;  /* 0x0000e200ff0a7b82 */ /* 0x000eac0000000a00 */
[-C--:B------:R-:W-:Y:S02]  /*0880*/  @P0 IMAD R13, R2, R0.reuse, R5 ;  /* 0x00000000020d0224 */ /* 0x080fe400078e0205 */
[----:B------:R-:W3:Y:S01]  /*0890*/  LDC.64 R8, c[0x0][0x380] ;  /* 0x0000e000ff087b82 */ /* 0x000ee20000000a00 */
[C---:B------:R-:W-:Y:S01]  /*08a0*/  @P0 IMAD R19, R5.reuse, R0, R3 ;  /* 0x0000000005130224 */ /* 0x040fe200078e0203 */
[----:B------:R-:W-:-:S02]  /*08b0*/  @P0 IADD3 R5, PT, PT, R5, 0x2, RZ ;  /* 0x0000000205050810 */ /* 0x000fc40007ffe0ff */
[----:B------:R-:W-:Y:S02]  /*08c0*/  @P0 IADD3 R21, PT, PT, R13, 0x1, RZ ;  /* 0x000000010d150810 */ /* 0x000fe40007ffe0ff */
[----:B------:R-:W-:Y:S02]  /*08d0*/  @P0 IADD3 R23, PT, PT, R19, R0, RZ ;  /* 0x0000000013170210 */ /* 0x000fe40007ffe0ff */
[----:B------:R-:W4:Y:S01]  /*08e0*/  LDC.64 R6, c[0x0][0x388] ;  /* 0x0000e200ff067b82 */ /* 0x000f220000000a00 */
[----:B-1----:R-:W-:-:S04]  /*08f0*/  @P0 IMAD.WIDE.U32 R16, R13, 0x4, R14 ;  /* 0x000000040d100825 */ /* 0x002fc800078e000e */
[----:B--2---:R-:W-:Y:S02]  /*0900*/  @P0 IMAD.WIDE.U32 R12, R19, 0x4, R10 ;  /* 0x00000004130c0825 */ /* 0x004fe400078e000a */
[----:B0-----:R-:W2:Y:S02]  /*0910*/  @P0 LDG.E R17, desc[UR6][R16.64] ;  /* 0x0000000610110981 */ /* 0x001ea4000c1e1900 */
[----:B------:R-:W-:Y:S02]  /*0920*/  @!P1 IMAD R19, R2, R0, R5 ;  /* 0x0000000002139224 */ /* 0x000fe400078e0205 */
[----:B------:R-:W-:Y:S01]  /*0930*/  @P0 IMAD.WIDE.U32 R14, R21, 0x4, R14 ;  /* 0x00000004150e0825 */ /* 0x000fe200078e000e */
[----:B------:R-:W2:Y:S03]  /*0940*/  @P0 LDG.E R12, desc[UR6][R12.64] ;  /* 0x000000060c0c0981 */ /* 0x000ea6000c1e1900 */
[----:B------:R-:W-:-:S02]  /*0950*/  @P0 IMAD.WIDE.U32 R10, R23, 0x4, R10 ;  /* 0x00000004170a0825 */ /* 0x000fc400078e000a */
[----:B------:R-:W5:Y:S02]  /*0960*/  @P0 LDG.E R14, desc[UR6][R14.64] ;  /* 0x000000060e0e0981 */ /* 0x000f64000c1e1900 */
[----:B------:R-:W-:Y:S02]  /*0970*/  @!P1 IMAD R5, R5, R0, R3 ;  /* 0x0000000005059224 */ /* 0x000fe400078e0203 */
[----:B---3--:R-:W-:Y:S01]  /*0980*/  @!P1 IMAD.WIDE.U32 R8, R19, 0x4, R8 ;  /* 0x0000000413089825 */ /* 0x008fe200078e0008 */
[----:B------:R-:W5:Y:S03]  /*0990*/  @P0 LDG.E R10, desc[UR6][R10.64] ;  /* 0x000000060a0a0981 */ /* 0x000f66000c1e1900 */
[----:B----4-:R-:W-:Y:S02]  /*09a0*/  @!P1 IMAD.WIDE.U32 R6, R5, 0x4, R6 ;  /* 0x0000000405069825 */ /* 0x010fe400078e0006 */
[----:B------:R-:W3:Y:S04]  /*09b0*/  @!P1 LDG.E R9, desc[UR6][R8.64] ;  /* 0x0000000608099981 */ /* 0x000ee8000c1e1900 */
[----:B------:R-:W3:Y:S01]  /*09c0*/  @!P1 LDG.E R6, desc[UR6][R6.64] ;  /* 0x0000000606069981 */ /* 0x000ee2000c1e1900 */
[----:B--2---:R-:W-:-:S04]  /*09d0*/  @P0 FFMA R17, R17, R12, R26 ;  /* 0x0000000c11110223 */ /* 0x004fc8000000001a */
[----:B-----5:R-:W-:-:S04]  /*09e0*/  @P0 FFMA R26, R14, R10, R17 ;  /* 0x0000000a0e1a0223 */ /* 0x020fc80000000011 */
[----:B---3--:R-:W-:-:S07]  /*09f0*/  @!P1 FFMA R26, R9, R6, R26 ;  /* 0x00000006091a9223 */ /* 0x008fce000000001a */
.L_x_2:
[----:B------:R-:W1:Y:S01]  /*0a00*/  LDC.64 R4, c[0x0][0x390] ;  /* 0x0000e400ff047b82 */ /* 0x000e620000000a00 */
[----:B------:R-:W-:-:S04]  /*0a10*/  IMAD R3, R2, R0, R3 ;  /* 0x0000000002037224 */ /* 0x000fc800078e0203 */
[----:B-1----:R-:W-:-:S05]  /*0a20*/  IMAD.WIDE R2, R3, 0x4, R4 ;  /* 0x0000000403027825 */ /* 0x002fca00078e0204 */
[----:B0-----:R-:W-:Y:S01]  /*0a30*/  STG.E desc[UR6][R2.64], R26 ;  /* 0x0000001a02007986 */ /* 0x001fe2000c101906 */
[----:B------:R-:W-:Y:S05]  /*0a40*/  EXIT ;  /* 0x000000000000794d */ /* 0x000fea0003800000 */
.L_x_4:
[----:B------:R-:W-:-:S00]  /*0a50*/  BRA `(.L_x_4) ;  /* 0xfffffffc00fc7947 */ /* 0x000fc0000383ffff */
[----:B------:R-:W-:-:S00]  /*0a60*/  NOP ;  /* 0x0000000000007918 */ /* 0x000fc00000000000 */
        /* <DEDUP_REMOVED lines=9> */
.L_x_5:


//--------------------- .nv.shared.reserved.0     --------------------------
	.section	.nv.shared.reserved.0,"aw",@nobits
	.weak		__nv_reservedSMEM_offset_0_alias
	.size		__nv_reservedSMEM_offset_0_alias, 0, 64
	.other		__nv_reservedSMEM_offset_0_alias,@"STO_CUDA_RESERVED_SHARED STV_DEFAULT"
__nv_reservedSMEM_offset_0_alias:
	.zero		0
	.zero		64


//--------------------- .nv.constant0.add_matrix  --------------------------
	.section	.nv.constant0.add_matrix,"a",@progbits
	.sectionflags	@""
	.align	4
.nv.constant0.add_matrix:
	.zero		924


//--------------------- SYMBOLS --------------------------

	.type		.nv.reservedSmem.offset0,@object
	.size		.nv.reservedSmem.offset0,0x4
